//
// Generated by NVIDIA NVVM Compiler
//
// Compiler Build ID: CL-36424714
// Cuda compilation tools, release 13.0, V13.0.88
// Based on NVVM 20.0.0
//

.version 9.0
.target sm_100
.address_size 64

	// .globl	_Z7dkernelv
.extern .func  (.param .b32 func_retval0) vprintf
(
	.param .b64 vprintf_param_0,
	.param .b64 vprintf_param_1
)
;
.global .align 1 .b8 $str[18] = {84, 104, 114, 101, 97, 100, 73, 68, 32, 105, 115, 58, 32, 37, 100, 32, 10};
.global .align 1 .b8 $str$1[22] = {37, 100, 44, 37, 100, 44, 37, 100, 44, 37, 100, 44, 37, 100, 44, 37, 100, 44, 32, 32, 10};

.visible .entry _Z7dkernelv()
{
	.local .align 8 .b8 	__local_depot0[24];
	.reg .b64 	%SP;
	.reg .b64 	%SPL;
	.reg .pred 	%p<2>;
	.reg .b32 	%r<26>;
	.reg .b64 	%rd<7>;

	mov.u64 	%SPL, __local_depot0;
	cvta.local.u64 	%SP, %SPL;
	mov.u32 	%r6, %tid.x;
	mov.u32 	%r7, %tid.y;
	mov.u32 	%r1, %ntid.x;
	mov.u32 	%r8, %tid.z;
	mov.u32 	%r2, %ntid.y;
	mov.u32 	%r9, %ctaid.x;
	mov.u32 	%r3, %ntid.z;
	mov.u32 	%r10, %ctaid.y;
	mov.u32 	%r4, %nctaid.x;
	mul.lo.s32 	%r11, %r3, %r10;
	mov.u32 	%r12, %ctaid.z;
	mov.u32 	%r5, %nctaid.y;
	mul.lo.s32 	%r13, %r3, %r12;
	mul.lo.s32 	%r14, %r13, %r4;
	mad.lo.s32 	%r15, %r3, %r9, %r8;
	mad.lo.s32 	%r16, %r11, %r4, %r15;
	mad.lo.s32 	%r17, %r14, %r5, %r16;
	mad.lo.s32 	%r18, %r17, %r2, %r7;
	mad.lo.s32 	%r19, %r18, %r1, %r6;
	setp.ne.s32 	%p1, %r19, 5000;
	@%p1 bra 	$L__BB0_2;
	add.u64 	%rd1, %SP, 0;
	add.u64 	%rd2, %SPL, 0;
	mov.b32 	%r20, 5000;
	st.local.u32 	[%rd2], %r20;
	mov.u64 	%rd3, $str;
	cvta.global.u64 	%rd4, %rd3;
	{ // callseq 0, 0
	.param .b64 param0;
	st.param.b64 	[param0], %rd4;
	.param .b64 param1;
	st.param.b64 	[param1], %rd1;
	.param .b32 retval0;
	call.uni (retval0), 
	vprintf, 
	(
	param0, 
	param1
	);
	ld.param.b32 	%r21, [retval0];
	} // callseq 0
	mov.u32 	%r23, %nctaid.z;
	st.local.v2.u32 	[%rd2], {%r1, %r2};
	st.local.v2.u32 	[%rd2+8], {%r3, %r4};
	st.local.v2.u32 	[%rd2+16], {%r5, %r23};
	mov.u64 	%rd5, $str$1;
	cvta.global.u64 	%rd6, %rd5;
	{ // callseq 1, 0
	.param .b64 param0;
	st.param.b64 	[param0], %rd6;
	.param .b64 param1;
	st.param.b64 	[param1], %rd1;
	.param .b32 retval0;
	call.uni (retval0), 
	vprintf, 
	(
	param0, 
	param1
	);
	ld.param.b32 	%r24, [retval0];
	} // callseq 1
$L__BB0_2:
	ret;

}


// ===== COMPILED SASS (sm_100) =====

	.target	sm_100

	.elftype	@"ET_EXEC"


//--------------------- .note.nv.tkinfo           --------------------------
	.section	.note.nv.tkinfo,"",@"SHT_NOTE"
	.sectionflags	@"SHF_NOTE_NV_TKINFO"
	.tkinfo
        /*0018*/ 	.word	0x00000002
        /*0030*/ 	.string	""
        /*0030*/ 	.string	"ptxas"
        /*0030*/ 	.string	"Cuda compilation tools, release 13.0, V13.0.88"
        /*0030*/ 	.string	"Build cuda_13.0.r13.0/compiler.36424714_0"
        /*0030*/ 	.string	"-arch sm_100 -m 64 "



//--------------------- .note.nv.cuinfo           --------------------------
	.section	.note.nv.cuinfo,"",@"SHT_NOTE"
	.sectionflags	@"SHF_NOTE_NV_CUINFO"
        /*0018*/ 	.short	0x0002
        /*001a*/ 	.short	0x0064
        /*001c*/ 	.short	0x0082
	.zero		2


//--------------------- .nv.info                  --------------------------
	.section	.nv.info,"",@"SHT_CUDA_INFO"
	.align	4


	//----- nvinfo : EIATTR_REGCOUNT
	.align		4
        /*0000*/ 	.byte	0x04, 0x2f
        /*0002*/ 	.short	(.L_3 - .L_2)
	.align		4
.L_2:
        /*0004*/ 	.word	index@(_Z7dkernelv)
        /*0008*/ 	.word	0x00000018


	//----- nvinfo : EIATTR_FRAME_SIZE
	.align		4
.L_3:
        /*000c*/ 	.byte	0x04, 0x11
        /*000e*/ 	.short	(.L_5 - .L_4)
	.align		4
.L_4:
        /*0010*/ 	.word	index@(_Z7dkernelv)
        /*0014*/ 	.word	0x00000018


	//----- nvinfo : EIATTR_MIN_STACK_SIZE
	.align		4
.L_5:
        /*0018*/ 	.byte	0x04, 0x12
        /*001a*/ 	.short	(.L_7 - .L_6)
	.align		4
.L_6:
        /*001c*/ 	.word	index@(_Z7dkernelv)
        /*0020*/ 	.word	0x00000018
.L_7:


//--------------------- .nv.compat                --------------------------
	.section	.nv.compat,"",@"SHT_CUDA_COMPAT_INFO"
	.align	4
        /*0000*/ 	.byte	0x02, 0x09, 0x00, 0x00, 0x02, 0x02, 0x01, 0x00, 0x02, 0x05, 0x05, 0x00, 0x03, 0x07, 0x01, 0x01
        /*0010*/ 	.byte	0x02, 0x03, 0x00, 0x00, 0x02, 0x06, 0x01, 0x00, 0x04, 0x0b, 0x08, 0x00, 0x09, 0x00, 0x00, 0x00
        /*0020*/ 	.byte	0x00, 0x00, 0x00, 0x00


//--------------------- .nv.info._Z7dkernelv      --------------------------
	.section	.nv.info._Z7dkernelv,"",@"SHT_CUDA_INFO"
	.sectionflags	@""
	.align	4


	//----- nvinfo : EIATTR_CUDA_API_VERSION
	.align		4
        /*0000*/ 	.byte	0x04, 0x37
        /*0002*/ 	.short	(.L_9 - .L_8)
.L_8:
        /*0004*/ 	.word	0x00000082


	//----- nvinfo : EIATTR_SPARSE_MMA_MASK
	.align		4
.L_9:
        /*0008*/ 	.byte	0x03, 0x50
        /*000a*/ 	.short	0x0000


	//----- nvinfo : EIATTR_MAXREG_COUNT
	.align		4
        /*000c*/ 	.byte	0x03, 0x1b
        /*000e*/ 	.short	0x00ff


	//----- nvinfo : EIATTR_EXTERNS
	.align		4
        /*0010*/ 	.byte	0x04, 0x0f
        /*0012*/ 	.short	(.L_11 - .L_10)


	//   ....[0]....
	.align		4
.L_10:
        /*0014*/ 	.word	index@(vprintf)


	//----- nvinfo : EIATTR_MERCURY_ISA_VERSION
	.align		4
.L_11:
        /*0018*/ 	.byte	0x03, 0x5f
        /*001a*/ 	.short	0x0101


	//----- nvinfo : EIATTR_VRC_CTA_INIT_COUNT
	.align		4
        /*001c*/ 	.byte	0x02, 0x4a
	.zero		1
	.zero		1


	//----- nvinfo : EIATTR_SYSCALL_OFFSETS
	.align		4
        /*0020*/ 	.byte	0x04, 0x46
        /*0022*/ 	.short	(.L_13 - .L_12)


	//   ....[0]....
.L_12:
        /*0024*/ 	.word	0x00000270


	//   ....[1]....
        /*0028*/ 	.word	0x00000360


	//----- nvinfo : EIATTR_EXIT_INSTR_OFFSETS
	.align		4
.L_13:
        /*002c*/ 	.byte	0x04, 0x1c
        /*002e*/ 	.short	(.L_15 - .L_14)


	//   ....[0]....
.L_14:
        /*0030*/ 	.word	0x000001c0


	//   ....[1]....
        /*0034*/ 	.word	0x00000370


	//----- nvinfo : EIATTR_CRS_STACK_SIZE
	.align		4
.L_15:
        /*0038*/ 	.byte	0x04, 0x1e
        /*003a*/ 	.short	(.L_17 - .L_16)
.L_16:
        /*003c*/ 	.word	0x00000000


	//----- nvinfo : EIATTR_SW_WAR
	.align		4
.L_17:
        /*0040*/ 	.byte	0x04, 0x36
        /*0042*/ 	.short	(.L_19 - .L_18)
.L_18:
        /*0044*/ 	.word	0x00000008
.L_19:


//--------------------- .nv.callgraph             --------------------------
	.section	.nv.callgraph,"",@"SHT_CUDA_CALLGRAPH"
	.align	4
	.sectionentsize	8
	.align		4
        /*0000*/ 	.word	0x00000000
	.align		4
        /*0004*/ 	.word	0xffffffff
	.align		4
        /*0008*/ 	.word	index@(_Z7dkernelv)
	.align		4
        /*000c*/ 	.word	index@(vprintf)
	.align		4
        /*0010*/ 	.word	0x00000000
	.align		4
        /*0014*/ 	.word	0xfffffffe
	.align		4
        /*0018*/ 	.word	0x00000000
	.align		4
        /*001c*/ 	.word	0xfffffffd
	.align		4
        /*0020*/ 	.word	0x00000000
	.align		4
        /*0024*/ 	.word	0xfffffffc


//--------------------- .nv.constant4             --------------------------
	.section	.nv.constant4,"a",@progbits
	.align	8
	.align		8
.nv.constant4:
        /*0000*/ 	.dword	vprintf
	.align		8
        /*0008*/ 	.dword	$str
	.align		8
        /*0010*/ 	.dword	$str$1


//--------------------- .text._Z7dkernelv         --------------------------
	.section	.text._Z7dkernelv,"ax",@progbits
	.align	128
        .global         _Z7dkernelv
        .type           _Z7dkernelv,@function
        .size           _Z7dkernelv,(.L_x_3 - _Z7dkernelv)
        .other          _Z7dkernelv,@"STO_CUDA_ENTRY STV_DEFAULT"
_Z7dkernelv:
.text._Z7dkernelv:
[----:B------:R-:W0:Y:S01]  /*0000*/  LDC R1, c[0x0][0x37c] ;  /* 0x0000df00ff017b82 */ /* 0x000e220000000800 */
[----:B------:R-:W1:Y:S01]  /*0010*/  S2R R0, SR_TID.Z ;  /* 0x0000000000007919 */ /* 0x000e620000002300 */
[----:B------:R-:W2:Y:S06]  /*0020*/  LDCU UR5, c[0x0][0x2fc] ;  /* 0x00005f80ff0577ac */ /* 0x000eac0008000800 */
[----:B------:R-:W3:Y:S01]  /*0030*/  LDC R16, c[0x0][0x360] ;  /* 0x0000d800ff107b82 */ /* 0x000ee20000000800 */
[----:B0-----:R-:W-:Y:S01]  /*0040*/  IADD3 R1, PT, PT, R1, -0x18, RZ ;  /* 0xffffffe801017810 */ /* 0x001fe20007ffe0ff */
[----:B------:R-:W1:Y:S03]  /*0050*/  S2R R5, SR_CTAID.X ;  /* 0x0000000000057919 */ /* 0x000e660000002500 */
[----:B------:R-:W-:Y:S01]  /*0060*/  R2UR UR36, R1 ;  /* 0x00000000012472ca */ /* 0x000fe200000e0000 */
[----:B------:R-:W0:Y:S02]  /*0070*/  S2R R3, SR_TID.Y ;  /* 0x0000000000037919 */ /* 0x000e240000002200 */
[----:B------:R-:W0:Y:S01]  /*0080*/  LDC R17, c[0x0][0x364] ;  /* 0x0000d900ff117b82 */ /* 0x000e220000000800 */
[----:B------:R-:W4:Y:S01]  /*0090*/  LDCU UR38, c[0x0][0x368] ;  /* 0x00006d00ff2677ac */ /* 0x000f220008000800 */
[----:B------:R-:W3:Y:S01]  /*00a0*/  S2R R2, SR_TID.X ;  /* 0x0000000000027919 */ /* 0x000ee20000002100 */
[----:B------:R-:W4:Y:S05]  /*00b0*/  LDCU UR39, c[0x0][0x370] ;  /* 0x00006e00ff2777ac */ /* 0x000f2a0008000800 */
[----:B------:R-:W5:Y:S01]  /*00c0*/  S2UR UR4, SR_CTAID.Z ;  /* 0x00000000000479c3 */ /* 0x000f620000002700 */
[----:B------:R-:W2:Y:S07]  /*00d0*/  LDCU UR40, c[0x0][0x374] ;  /* 0x00006e80ff2877ac */ /* 0x000eae0008000800 */
[----:B------:R-:W2:Y:S01]  /*00e0*/  S2UR UR6, SR_CTAID.Y ;  /* 0x00000000000679c3 */ /* 0x000ea20000002600 */
[----:B----4-:R-:W-:-:S02]  /*00f0*/  UIMAD UR7, UR38, UR39, URZ ;  /* 0x00000027260772a4 */ /* 0x010fc4000f8e02ff */
[----:B-1----:R-:W-:-:S04]  /*0100*/  IMAD R0, R5, UR38, R0 ;  /* 0x0000002605007c24 */ /* 0x002fc8000f8e0200 */
[----:B------:R-:W-:Y:S01]  /*0110*/  MOV R7, UR7 ;  /* 0x0000000700077c02 */ /* 0x000fe20008000f00 */
[----:B-----5:R-:W-:-:S06]  /*0120*/  UIMAD UR4, UR4, UR7, URZ ;  /* 0x00000007040472a4 */ /* 0x020fcc000f8e02ff */
[----:B------:R-:W-:Y:S02]  /*0130*/  IMAD.U32 R5, RZ, RZ, UR4 ;  /* 0x00000004ff057e24 */ /* 0x000fe4000f8e00ff */
[----:B--2---:R-:W-:-:S03]  /*0140*/  IMAD R0, R7, UR6, R0 ;  /* 0x0000000607007c24 */ /* 0x004fc6000f8e0200 */
[----:B------:R-:W1:Y:S01]  /*0150*/  LDCU UR4, c[0x0][0x2f8] ;  /* 0x00005f00ff0477ac */ /* 0x000e620008000800 */
[----:B------:R-:W-:-:S04]  /*0160*/  IMAD R0, R5, UR40, R0 ;  /* 0x0000002805007c24 */ /* 0x000fc8000f8e0200 */
[----:B0-----:R-:W-:-:S04]  /*0170*/  IMAD R3, R0, R17, R3 ;  /* 0x0000001100037224 */ /* 0x001fc800078e0203 */
[----:B---3--:R-:W-:-:S05]  /*0180*/  IMAD R3, R3, R16, R2 ;  /* 0x0000001003037224 */ /* 0x008fca00078e0202 */
[----:B------:R-:W-:Y:S01]  /*0190*/  ISETP.NE.AND P0, PT, R3, 0x1388, PT ;  /* 0x000013880300780c */ /* 0x000fe20003f05270 */
[----:B-1----:R-:W-:-:S04]  /*01a0*/  UIADD3 UR36, UP0, UPT, UR36, UR4, URZ ;  /* 0x0000000424247290 */ /* 0x002fc8000ff1e0ff */
[----:B------:R-:W-:-:S08]  /*01b0*/  UIADD3.X UR37, UPT, UPT, URZ, UR5, URZ, UP0, !UPT ;  /* 0x00000005ff257290 */ /* 0x000fd000087fe4ff */
[----:B------:R-:W-:Y:S05]  /*01c0*/  @P0 EXIT ;  /* 0x000000000000094d */ /* 0x000fea0003800000 */
[----:B------:R-:W-:Y:S01]  /*01d0*/  HFMA2 R0, -RZ, RZ, 0, 0.000919342041015625 ;  /* 0x00001388ff007431 */ /* 0x000fe200000001ff */
[----:B------:R-:W-:Y:S01]  /*01e0*/  MOV R2, 0x0 ;  /* 0x0000000000027802 */ /* 0x000fe20000000f00 */
[----:B------:R-:W0:Y:S01]  /*01f0*/  LDCU.64 UR4, c[0x4][0x8] ;  /* 0x01000100ff0477ac */ /* 0x000e220008000a00 */
[----:B------:R-:W-:Y:S01]  /*0200*/  IMAD.U32 R6, RZ, RZ, UR36 ;  /* 0x00000024ff067e24 */ /* 0x000fe2000f8e00ff */
[----:B------:R-:W-:Y:S01]  /*0210*/  MOV R7, UR37 ;  /* 0x0000002500077c02 */ /* 0x000fe20008000f00 */
[----:B------:R1:W2:Y:S01]  /*0220*/  LDC.64 R8, c[0x4][R2] ;  /* 0x0100000002087b82 */ /* 0x0002a20000000a00 */
[----:B------:R1:W-:Y:S01]  /*0230*/  STL [R1], R0 ;  /* 0x0000000001007387 */ /* 0x0003e20000100800 */
[----:B0-----:R-:W-:Y:S01]  /*0240*/  IMAD.U32 R4, RZ, RZ, UR4 ;  /* 0x00000004ff047e24 */ /* 0x001fe2000f8e00ff */
[----:B-1----:R-:W-:-:S07]  /*0250*/  MOV R5, UR5 ;  /* 0x0000000500057c02 */ /* 0x002fce0008000f00 */
[----:B------:R-:W-:-:S07]  /*0260*/  LEPC R20, `(.L_x_0) ;  /* 0x000000001014794e */ /* 0x000fce0000000000 */
[----:B--2---:R-:W-:Y:S05]  /*0270*/  CALL.ABS.NOINC R8 ;  /* 0x0000000008007343 */ /* 0x004fea0003c00000 */
.L_x_0:
[----:B------:R-:W0:Y:S01]  /*0280*/  LDC R11, c[0x0][0x378] ;  /* 0x0000de00ff0b7b82 */ /* 0x000e220000000800 */
[----:B------:R-:W-:Y:S01]  /*0290*/  IMAD.U32 R8, RZ, RZ, UR38 ;  /* 0x00000026ff087e24 */ /* 0x000fe2000f8e00ff */
[----:B------:R-:W-:Y:S01]  /*02a0*/  MOV R9, UR39 ;  /* 0x0000002700097c02 */ /* 0x000fe20008000f00 */
[----:B------:R-:W-:Y:S01]  /*02b0*/  IMAD.U32 R10, RZ, RZ, UR40 ;  /* 0x00000028ff0a7e24 */ /* 0x000fe2000f8e00ff */
[----:B------:R1:W-:Y:S01]  /*02c0*/  STL.64 [R1], R16 ;  /* 0x0000001001007387 */ /* 0x0003e20000100a00 */
[----:B------:R-:W2:Y:S01]  /*02d0*/  LDCU.64 UR4, c[0x4][0x10] ;  /* 0x01000200ff0477ac */ /* 0x000ea20008000a00 */
[----:B------:R-:W-:Y:S01]  /*02e0*/  MOV R6, UR36 ;  /* 0x0000002400067c02 */ /* 0x000fe20008000f00 */
[----:B------:R-:W-:Y:S01]  /*02f0*/  IMAD.U32 R7, RZ, RZ, UR37 ;  /* 0x00000025ff077e24 */ /* 0x000fe2000f8e00ff */
[----:B------:R1:W-:Y:S01]  /*0300*/  STL.64 [R1+0x8], R8 ;  /* 0x0000080801007387 */ /* 0x0003e20000100a00 */
[----:B------:R-:W3:Y:S01]  /*0310*/  LDC.64 R2, c[0x4][R2] ;  /* 0x0100000002027b82 */ /* 0x000ee20000000a00 */
[----:B--2---:R-:W-:-:S02]  /*0320*/  MOV R4, UR4 ;  /* 0x0000000400047c02 */ /* 0x004fc40008000f00 */
[----:B0-----:R1:W-:Y:S01]  /*0330*/  STL.64 [R1+0x10], R10 ;  /* 0x0000100a01007387 */ /* 0x0013e20000100a00 */
[----:B------:R-:W-:-:S07]  /*0340*/  IMAD.U32 R5, RZ, RZ, UR5 ;  /* 0x00000005ff057e24 */ /* 0x000fce000f8e00ff */
[----:B------:R-:W-:-:S07]  /*0350*/  LEPC R20, `(.L_x_1) ;  /* 0x000000001014794e */ /* 0x000fce0000000000 */
[----:B-1-3--:R-:W-:Y:S05]  /*0360*/  CALL.ABS.NOINC R2 ;  /* 0x0000000002007343 */ /* 0x00afea0003c00000 */
.L_x_1:
[----:B------:R-:W-:Y:S05]  /*0370*/  EXIT ;  /* 0x000000000000794d */ /* 0x000fea0003800000 */
.L_x_2:
[----:B------:R-:W-:-:S00]  /*0380*/  BRA `(.L_x_2) ;  /* 0xfffffffc00fc7947 */ /* 0x000fc0000383ffff */
[----:B------:R-:W-:-:S00]  /*0390*/  NOP ;  /* 0x0000000000007918 */ /* 0x000fc00000000000 */
        /* <DEDUP_REMOVED lines=14> */
.L_x_3:


//--------------------- .nv.global.init           --------------------------
	.section	.nv.global.init,"aw",@progbits
.nv.global.init:
	.type		$str,@object
	.size		$str,($str$1 - $str)
$str:
        /*0000*/ 	.byte	0x54, 0x68, 0x72, 0x65, 0x61, 0x64, 0x49, 0x44, 0x20, 0x69, 0x73, 0x3a, 0x20, 0x25, 0x64, 0x20
        /*0010*/ 	.byte	0x0a, 0x00
	.type		$str$1,@object
	.size		$str$1,(.L_1 - $str$1)
$str$1:
        /*0012*/ 	.byte	0x25, 0x64, 0x2c, 0x25, 0x64, 0x2c, 0x25, 0x64, 0x2c, 0x25, 0x64, 0x2c, 0x25, 0x64, 0x2c, 0x25
        /*0022*/ 	.byte	0x64, 0x2c, 0x20, 0x20, 0x0a, 0x00
.L_1:


//--------------------- .nv.shared.reserved.0     --------------------------
	.section	.nv.shared.reserved.0,"aw",@nobits
	.weak		__nv_reservedSMEM_offset_0_alias
	.size		__nv_reservedSMEM_offset_0_alias, 0, 64
	.other		__nv_reservedSMEM_offset_0_alias,@"STO_CUDA_RESERVED_SHARED STV_DEFAULT"
__nv_reservedSMEM_offset_0_alias:
	.zero		0
	.zero		64


//--------------------- .nv.constant0._Z7dkernelv --------------------------
	.section	.nv.constant0._Z7dkernelv,"a",@progbits
	.sectionflags	@""
	.align	4
.nv.constant0._Z7dkernelv:
	.zero		896


//--------------------- SYMBOLS --------------------------

	.type		.nv.reservedSmem.offset0,@object
	.size		.nv.reservedSmem.offset0,0x4
	.type		vprintf,@function
